	.headerflags	@"EF_CUDA_TEXMODE_UNIFIED EF_CUDA_64BIT_ADDRESS EF_CUDA_ACCELERATORS EF_CUDA_SM90 EF_CUDA_VIRTUAL_SM(EF_CUDA_SM90)"
	.elftype	@"ET_EXEC"


//--------------------- .nv.info                  --------------------------
	.section	.nv.info,"",@"SHT_CUDA_INFO"
	.align	4


	//----- nvinfo : EIATTR_REGCOUNT
	.align		4
        /*0000*/ 	.byte	0x04, 0x2f
        /*0002*/ 	.short	(.L_1 - .L_0)
	.align		4
.L_0:
        /*0004*/ 	.word	index@(triton_poi_fused_convolution_div_max_pool2d_with_indices_relu_sub_17)
        /*0008*/ 	.word	0x0000000c


	//----- nvinfo : EIATTR_MIN_STACK_SIZE
	.align		4
.L_1:
        /*000c*/ 	.byte	0x04, 0x12
        /*000e*/ 	.short	(.L_3 - .L_2)
	.align		4
.L_2:
        /*0010*/ 	.word	index@(triton_poi_fused_convolution_div_max_pool2d_with_indices_relu_sub_17)
        /*0014*/ 	.word	0x00000000


	//----- nvinfo : EIATTR_FRAME_SIZE
	.align		4
.L_3:
        /*0018*/ 	.byte	0x04, 0x11
        /*001a*/ 	.short	(.L_5 - .L_4)
	.align		4
.L_4:
        /*001c*/ 	.word	index@(triton_poi_fused_convolution_div_max_pool2d_with_indices_relu_sub_17)
        /*0020*/ 	.word	0x00000000


	//----- nvinfo : EIATTR_MIN_STACK_SIZE
	.align		4
.L_5:
        /*0024*/ 	.byte	0x04, 0x12
        /*0026*/ 	.short	(.L_7 - .L_6)
	.align		4
.L_6:
        /*0028*/ 	.word	index@(triton_poi_fused_convolution_div_max_pool2d_with_indices_relu_sub_17)
        /*002c*/ 	.word	0x00000000
.L_7:


//--------------------- .nv.info.triton_poi_fused_convolution_div_max_pool2d_with_indices_relu_sub_17 --------------------------
	.section	.nv.info.triton_poi_fused_convolution_div_max_pool2d_with_indices_relu_sub_17,"",@"SHT_CUDA_INFO"
	.sectionflags	@""
	.align	4


	//----- nvinfo : EIATTR_CUDA_API_VERSION
	.align		4
        /*0000*/ 	.byte	0x04, 0x37
        /*0002*/ 	.short	(.L_9 - .L_8)
.L_8:
        /*0004*/ 	.word	0x0000007c


	//----- nvinfo : EIATTR_KPARAM_INFO
	.align		4
.L_9:
        /*0008*/ 	.byte	0x04, 0x17
        /*000a*/ 	.short	(.L_11 - .L_10)
.L_10:
        /*000c*/ 	.word	0x00000000
        /*0010*/ 	.short	0x0002
        /*0012*/ 	.short	0x0010
        /*0014*/ 	.byte	0x00, 0xf0, 0x11, 0x00


	//----- nvinfo : EIATTR_KPARAM_INFO
	.align		4
.L_11:
        /*0018*/ 	.byte	0x04, 0x17
        /*001a*/ 	.short	(.L_13 - .L_12)
.L_12:
        /*001c*/ 	.word	0x00000000
        /*0020*/ 	.short	0x0001
        /*0022*/ 	.short	0x0008
        /*0024*/ 	.byte	0x00, 0xf4, 0x21, 0x00


	//----- nvinfo : EIATTR_KPARAM_INFO
	.align		4
.L_13:
        /*0028*/ 	.byte	0x04, 0x17
        /*002a*/ 	.short	(.L_15 - .L_14)
.L_14:
        /*002c*/ 	.word	0x00000000
        /*0030*/ 	.short	0x0000
        /*0032*/ 	.short	0x0000
        /*0034*/ 	.byte	0x00, 0xf4, 0x21, 0x00


	//----- nvinfo : EIATTR_SPARSE_MMA_MASK
	.align		4
.L_15:
        /*0038*/ 	.byte	0x03, 0x50
        /*003a*/ 	.short	0x0000


	//----- nvinfo : EIATTR_MAXREG_COUNT
	.align		4
        /*003c*/ 	.byte	0x03, 0x1b
        /*003e*/ 	.short	0x00ff


	//----- nvinfo : EIATTR_EXIT_INSTR_OFFSETS
	.align		4
        /*0040*/ 	.byte	0x04, 0x1c
        /*0042*/ 	.short	(.L_17 - .L_16)


	//   ....[0]....
.L_16:
        /*0044*/ 	.word	0x00000190


	//----- nvinfo : EIATTR_REQNTID
	.align		4
.L_17:
        /*0048*/ 	.byte	0x04, 0x10
        /*004a*/ 	.short	(.L_19 - .L_18)
.L_18:
        /*004c*/ 	.word	0x00000080
        /*0050*/ 	.word	0x00000001
        /*0054*/ 	.word	0x00000001


	//----- nvinfo : EIATTR_CBANK_PARAM_SIZE
	.align		4
.L_19:
        /*0058*/ 	.byte	0x03, 0x19
        /*005a*/ 	.short	0x0014


	//----- nvinfo : EIATTR_PARAM_CBANK
	.align		4
        /*005c*/ 	.byte	0x04, 0x0a
        /*005e*/ 	.short	(.L_21 - .L_20)
	.align		4
.L_20:
        /*0060*/ 	.word	index@(.nv.constant0.triton_poi_fused_convolution_div_max_pool2d_with_indices_relu_sub_17)
        /*0064*/ 	.short	0x0210
        /*0066*/ 	.short	0x0014


	//----- nvinfo : EIATTR_SW_WAR
	.align		4
.L_21:
        /*0068*/ 	.byte	0x04, 0x36
        /*006a*/ 	.short	(.L_23 - .L_22)
.L_22:
        /*006c*/ 	.word	0x00000008
.L_23:


//--------------------- .nv.callgraph             --------------------------
	.section	.nv.callgraph,"",@"SHT_CUDA_CALLGRAPH"
	.align	4
	.sectionentsize	8
	.align		4
        /*0000*/ 	.word	0x00000000
	.align		4
        /*0004*/ 	.word	0xffffffff
	.align		4
        /*0008*/ 	.word	0x00000000
	.align		4
        /*000c*/ 	.word	0xfffffffe
	.align		4
        /*0010*/ 	.word	0x00000000
	.align		4
        /*0014*/ 	.word	0xfffffffd
	.align		4
        /*0018*/ 	.word	0x00000000
	.align		4
        /*001c*/ 	.word	0xfffffffc


//--------------------- .text.triton_poi_fused_convolution_div_max_pool2d_with_indices_relu_sub_17 --------------------------
	.section	.text.triton_poi_fused_convolution_div_max_pool2d_with_indices_relu_sub_17,"ax",@progbits
	.align	128
        .global         triton_poi_fused_convolution_div_max_pool2d_with_indices_relu_sub_17
        .type           triton_poi_fused_convolution_div_max_pool2d_with_indices_relu_sub_17,@function
        .size           triton_poi_fused_convolution_div_max_pool2d_with_indices_relu_sub_17,(.L_x_1 - triton_poi_fused_convolution_div_max_pool2d_with_indices_relu_sub_17)
        .other          triton_poi_fused_convolution_div_max_pool2d_with_indices_relu_sub_17,@"STO_CUDA_ENTRY STV_DEFAULT"
triton_poi_fused_convolution_div_max_pool2d_with_indices_relu_sub_17:
.text.triton_poi_fused_convolution_div_max_pool2d_with_indices_relu_sub_17:
[----:B------:R-:W-:Y:S01]  /*0000*/  LDC R1, c[0x0][0x28] ;  /* 0x00000a00ff017b82 */ /* 0x000fe20000000800 */
[----:B------:R-:W1:Y:S07]  /*0010*/  S2R R0, SR_TID.X ;  /* 0x0000000000007919 */ /* 0x000e6e0000002100 */
[----:B------:R-:W2:Y:S01]  /*0020*/  LDC.64 R4, c[0x0][0x218] ;  /* 0x00008600ff047b82 */ /* 0x000ea20000000a00 */
[----:B------:R-:W-:Y:S01]  /*0030*/  ULDC.64 UR4, c[0x0][0x208] ;  /* 0x0000820000047ab9 */ /* 0x000fe20000000a00 */
[----:B------:R-:W3:Y:S06]  /*0040*/  S2R R7, SR_CTAID.X ;  /* 0x0000000000077919 */ /* 0x000eec0000002500 */
[----:B------:R-:W4:Y:S01]  /*0050*/  LDC.64 R2, c[0x0][0x210] ;  /* 0x00008400ff027b82 */ /* 0x000f220000000a00 */
[----:B-1----:R-:W-:Y:S01]  /*0060*/  IMAD.SHL.U32 R0, R0, 0x2, RZ ;  /* 0x0000000200007824 */ /* 0x002fe200078e00ff */
[----:B---3--:R-:W-:-:S04]  /*0070*/  SHF.R.S32.HI R6, RZ, 0x17, R7 ;  /* 0x00000017ff067819 */ /* 0x008fc80000011407 */
[----:B------:R-:W-:-:S05]  /*0080*/  LOP3.LUT R0, R0, 0xfe, RZ, 0xc0, !PT ;  /* 0x000000fe00007812 */ /* 0x000fca00078ec0ff */
[----:B------:R-:W-:Y:S01]  /*0090*/  IMAD R7, R7, 0x100, R0 ;  /* 0x0000010007077824 */ /* 0x000fe200078e0200 */
[----:B------:R-:W-:-:S03]  /*00a0*/  SGXT R0, R6, 0x1 ;  /* 0x000000010600781a */ /* 0x000fc60000000200 */
[----:B----4-:R-:W-:Y:S01]  /*00b0*/  IMAD.WIDE R2, R7, 0x4, R2 ;  /* 0x0000000407027825 */ /* 0x010fe200078e0202 */
[----:B------:R-:W-:-:S04]  /*00c0*/  LEA.HI R0, R0, R7, RZ, 0x9 ;  /* 0x0000000700007211 */ /* 0x000fc800078f48ff */
[----:B------:R-:W-:-:S05]  /*00d0*/  LOP3.LUT R0, R0, 0xfffffe00, RZ, 0xc0, !PT ;  /* 0xfffffe0000007812 */ /* 0x000fca00078ec0ff */
[----:B------:R-:W-:Y:S02]  /*00e0*/  IMAD.IADD R9, R7, 0x1, -R0 ;  /* 0x0000000107097824 */ /* 0x000fe400078e0a00 */
[----:B------:R-:W3:Y:S02]  /*00f0*/  LDG.E.64 R6, desc[UR4][R2.64] ;  /* 0x0000000402067981 */ /* 0x000ee4000c1e1b00 */
[----:B--2---:R-:W-:-:S06]  /*0100*/  IMAD.WIDE R4, R9, 0x4, R4 ;  /* 0x0000000409047825 */ /* 0x004fcc00078e0204 */
[----:B------:R-:W3:Y:S02]  /*0110*/  LDG.E.EL.64 R4, desc[UR4][R4.64] ;  /* 0x0000000404047981 */ /* 0x000ee4000c2e1b00 */
[C---:B---3--:R-:W-:Y:S01]  /*0120*/  FSETP.GEU.AND P0, PT, R6.reuse, -R4, PT ;  /* 0x800000040600720b */ /* 0x048fe20003f0e000 */
[----:B------:R-:W-:Y:S01]  /*0130*/  FADD R6, R6, R4 ;  /* 0x0000000406067221 */ /* 0x000fe20000000000 */
[C---:B------:R-:W-:Y:S01]  /*0140*/  FADD R0, R7.reuse, R5 ;  /* 0x0000000507007221 */ /* 0x040fe20000000000 */
[----:B------:R-:W-:-:S03]  /*0150*/  FSETP.GEU.AND P1, PT, R7, -R5, PT ;  /* 0x800000050700720b */ /* 0x000fc60003f2e000 */
[----:B------:R-:W-:Y:S02]  /*0160*/  FSEL R6, R6, RZ, P0 ;  /* 0x000000ff06067208 */ /* 0x000fe40000000000 */
[----:B------:R-:W-:-:S05]  /*0170*/  FSEL R7, R0, RZ, P1 ;  /* 0x000000ff00077208 */ /* 0x000fca0000800000 */
[----:B------:R-:W-:Y:S01]  /*0180*/  STG.E.64 desc[UR4][R2.64], R6 ;  /* 0x0000000602007986 */ /* 0x000fe2000c101b04 */
[----:B------:R-:W-:Y:S05]  /*0190*/  EXIT ;  /* 0x000000000000794d */ /* 0x000fea0003800000 */
.L_x_0:
[----:B------:R-:W-:-:S00]  /*01a0*/  BRA `(.L_x_0) ;  /* 0xfffffffc00fc7947 */ /* 0x000fc0000383ffff */
[----:B------:R-:W-:-:S00]  /*01b0*/  NOP ;  /* 0x0000000000007918 */ /* 0x000fc00000000000 */
        /* <DEDUP_REMOVED lines=12> */
.L_x_1:


//--------------------- .nv.constant0.triton_poi_fused_convolution_div_max_pool2d_with_indices_relu_sub_17 --------------------------
	.section	.nv.constant0.triton_poi_fused_convolution_div_max_pool2d_with_indices_relu_sub_17,"a",@progbits
	.sectionflags	@""
	.align	4
.nv.constant0.triton_poi_fused_convolution_div_max_pool2d_with_indices_relu_sub_17:
	.zero		548
